//
// Generated by NVIDIA NVVM Compiler
//
// Compiler Build ID: CL-36424714
// Cuda compilation tools, release 13.0, V13.0.88
// Based on NVVM 20.0.0
//

.version 9.0
.target sm_100
.address_size 64

	// .globl	_Z22gpu_brute_force_kerneljjPjPi

.visible .entry _Z22gpu_brute_force_kerneljjPjPi(
	.param .u32 _Z22gpu_brute_force_kerneljjPjPi_param_0,
	.param .u32 _Z22gpu_brute_force_kerneljjPjPi_param_1,
	.param .u64 .ptr .align 1 _Z22gpu_brute_force_kerneljjPjPi_param_2,
	.param .u64 .ptr .align 1 _Z22gpu_brute_force_kerneljjPjPi_param_3
)
{
	.reg .pred 	%p<4>;
	.reg .b32 	%r<173>;
	.reg .b64 	%rd<5>;

	ld.param.u32 	%r2, [_Z22gpu_brute_force_kerneljjPjPi_param_0];
	ld.param.u32 	%r3, [_Z22gpu_brute_force_kerneljjPjPi_param_1];
	ld.param.u64 	%rd1, [_Z22gpu_brute_force_kerneljjPjPi_param_2];
	ld.param.u64 	%rd2, [_Z22gpu_brute_force_kerneljjPjPi_param_3];
	mov.u32 	%r4, %ctaid.x;
	mov.u32 	%r5, %ntid.x;
	mov.u32 	%r6, %tid.x;
	mad.lo.s32 	%r1, %r4, %r5, %r6;
	setp.gt.u32 	%p1, %r1, %r3;
	@%p1 bra 	$L__BB0_4;
	shr.u32 	%r7, %r1, 16;
	xor.b32  	%r8, %r1, %r7;
	xor.b32  	%r9, %r8, 61;
	shl.b32 	%r10, %r8, 3;
	xor.b32  	%r11, %r10, 488;
	add.s32 	%r12, %r11, %r9;
	shr.u32 	%r13, %r12, 4;
	xor.b32  	%r14, %r13, %r12;
	mul.lo.s32 	%r15, %r14, 668265261;
	shr.u32 	%r16, %r15, 15;
	xor.b32  	%r17, %r16, %r15;
	shr.u32 	%r18, %r17, 16;
	xor.b32  	%r19, %r17, %r18;
	xor.b32  	%r20, %r19, 61;
	shl.b32 	%r21, %r19, 3;
	xor.b32  	%r22, %r21, 488;
	add.s32 	%r23, %r22, %r20;
	shr.u32 	%r24, %r23, 4;
	xor.b32  	%r25, %r24, %r23;
	mul.lo.s32 	%r26, %r25, 668265261;
	shr.u32 	%r27, %r26, 15;
	xor.b32  	%r28, %r27, %r26;
	shr.u32 	%r29, %r28, 16;
	xor.b32  	%r30, %r28, %r29;
	xor.b32  	%r31, %r30, 61;
	shl.b32 	%r32, %r30, 3;
	xor.b32  	%r33, %r32, 488;
	add.s32 	%r34, %r33, %r31;
	shr.u32 	%r35, %r34, 4;
	xor.b32  	%r36, %r35, %r34;
	mul.lo.s32 	%r37, %r36, 668265261;
	shr.u32 	%r38, %r37, 15;
	xor.b32  	%r39, %r38, %r37;
	shr.u32 	%r40, %r39, 16;
	xor.b32  	%r41, %r39, %r40;
	xor.b32  	%r42, %r41, 61;
	shl.b32 	%r43, %r41, 3;
	xor.b32  	%r44, %r43, 488;
	add.s32 	%r45, %r44, %r42;
	shr.u32 	%r46, %r45, 4;
	xor.b32  	%r47, %r46, %r45;
	mul.lo.s32 	%r48, %r47, 668265261;
	shr.u32 	%r49, %r48, 15;
	xor.b32  	%r50, %r49, %r48;
	shr.u32 	%r51, %r50, 16;
	xor.b32  	%r52, %r50, %r51;
	xor.b32  	%r53, %r52, 61;
	shl.b32 	%r54, %r52, 3;
	xor.b32  	%r55, %r54, 488;
	add.s32 	%r56, %r55, %r53;
	shr.u32 	%r57, %r56, 4;
	xor.b32  	%r58, %r57, %r56;
	mul.lo.s32 	%r59, %r58, 668265261;
	shr.u32 	%r60, %r59, 15;
	xor.b32  	%r61, %r60, %r59;
	shr.u32 	%r62, %r61, 16;
	xor.b32  	%r63, %r61, %r62;
	xor.b32  	%r64, %r63, 61;
	shl.b32 	%r65, %r63, 3;
	xor.b32  	%r66, %r65, 488;
	add.s32 	%r67, %r66, %r64;
	shr.u32 	%r68, %r67, 4;
	xor.b32  	%r69, %r68, %r67;
	mul.lo.s32 	%r70, %r69, 668265261;
	shr.u32 	%r71, %r70, 15;
	xor.b32  	%r72, %r71, %r70;
	shr.u32 	%r73, %r72, 16;
	xor.b32  	%r74, %r72, %r73;
	xor.b32  	%r75, %r74, 61;
	shl.b32 	%r76, %r74, 3;
	xor.b32  	%r77, %r76, 488;
	add.s32 	%r78, %r77, %r75;
	shr.u32 	%r79, %r78, 4;
	xor.b32  	%r80, %r79, %r78;
	mul.lo.s32 	%r81, %r80, 668265261;
	shr.u32 	%r82, %r81, 15;
	xor.b32  	%r83, %r82, %r81;
	shr.u32 	%r84, %r83, 16;
	xor.b32  	%r85, %r83, %r84;
	xor.b32  	%r86, %r85, 61;
	shl.b32 	%r87, %r85, 3;
	xor.b32  	%r88, %r87, 488;
	add.s32 	%r89, %r88, %r86;
	shr.u32 	%r90, %r89, 4;
	xor.b32  	%r91, %r90, %r89;
	mul.lo.s32 	%r92, %r91, 668265261;
	shr.u32 	%r93, %r92, 15;
	xor.b32  	%r94, %r93, %r92;
	shr.u32 	%r95, %r94, 16;
	xor.b32  	%r96, %r94, %r95;
	xor.b32  	%r97, %r96, 61;
	shl.b32 	%r98, %r96, 3;
	xor.b32  	%r99, %r98, 488;
	add.s32 	%r100, %r99, %r97;
	shr.u32 	%r101, %r100, 4;
	xor.b32  	%r102, %r101, %r100;
	mul.lo.s32 	%r103, %r102, 668265261;
	shr.u32 	%r104, %r103, 15;
	xor.b32  	%r105, %r104, %r103;
	shr.u32 	%r106, %r105, 16;
	xor.b32  	%r107, %r105, %r106;
	xor.b32  	%r108, %r107, 61;
	shl.b32 	%r109, %r107, 3;
	xor.b32  	%r110, %r109, 488;
	add.s32 	%r111, %r110, %r108;
	shr.u32 	%r112, %r111, 4;
	xor.b32  	%r113, %r112, %r111;
	mul.lo.s32 	%r114, %r113, 668265261;
	shr.u32 	%r115, %r114, 15;
	xor.b32  	%r116, %r115, %r114;
	shr.u32 	%r117, %r116, 16;
	xor.b32  	%r118, %r116, %r117;
	xor.b32  	%r119, %r118, 61;
	shl.b32 	%r120, %r118, 3;
	xor.b32  	%r121, %r120, 488;
	add.s32 	%r122, %r121, %r119;
	shr.u32 	%r123, %r122, 4;
	xor.b32  	%r124, %r123, %r122;
	mul.lo.s32 	%r125, %r124, 668265261;
	shr.u32 	%r126, %r125, 15;
	xor.b32  	%r127, %r126, %r125;
	shr.u32 	%r128, %r127, 16;
	xor.b32  	%r129, %r127, %r128;
	xor.b32  	%r130, %r129, 61;
	shl.b32 	%r131, %r129, 3;
	xor.b32  	%r132, %r131, 488;
	add.s32 	%r133, %r132, %r130;
	shr.u32 	%r134, %r133, 4;
	xor.b32  	%r135, %r134, %r133;
	mul.lo.s32 	%r136, %r135, 668265261;
	shr.u32 	%r137, %r136, 15;
	xor.b32  	%r138, %r137, %r136;
	shr.u32 	%r139, %r138, 16;
	xor.b32  	%r140, %r138, %r139;
	xor.b32  	%r141, %r140, 61;
	shl.b32 	%r142, %r140, 3;
	xor.b32  	%r143, %r142, 488;
	add.s32 	%r144, %r143, %r141;
	shr.u32 	%r145, %r144, 4;
	xor.b32  	%r146, %r145, %r144;
	mul.lo.s32 	%r147, %r146, 668265261;
	shr.u32 	%r148, %r147, 15;
	xor.b32  	%r149, %r148, %r147;
	shr.u32 	%r150, %r149, 16;
	xor.b32  	%r151, %r149, %r150;
	xor.b32  	%r152, %r151, 61;
	shl.b32 	%r153, %r151, 3;
	xor.b32  	%r154, %r153, 488;
	add.s32 	%r155, %r154, %r152;
	shr.u32 	%r156, %r155, 4;
	xor.b32  	%r157, %r156, %r155;
	mul.lo.s32 	%r158, %r157, 668265261;
	shr.u32 	%r159, %r158, 15;
	xor.b32  	%r160, %r159, %r158;
	shr.u32 	%r161, %r160, 16;
	xor.b32  	%r162, %r160, %r161;
	xor.b32  	%r163, %r162, 61;
	shl.b32 	%r164, %r162, 3;
	xor.b32  	%r165, %r164, 488;
	add.s32 	%r166, %r165, %r163;
	shr.u32 	%r167, %r166, 4;
	xor.b32  	%r168, %r167, %r166;
	mul.lo.s32 	%r169, %r168, 668265261;
	shr.u32 	%r170, %r169, 15;
	xor.b32  	%r171, %r170, %r169;
	setp.ne.s32 	%p2, %r171, %r2;
	@%p2 bra 	$L__BB0_4;
	cvta.to.global.u64 	%rd3, %rd2;
	atom.relaxed.global.cas.b32 	%r172, [%rd3], 0, 1;
	setp.ne.s32 	%p3, %r172, 0;
	@%p3 bra 	$L__BB0_4;
	cvta.to.global.u64 	%rd4, %rd1;
	st.global.u32 	[%rd4], %r1;
$L__BB0_4:
	ret;

}


// ===== COMPILED SASS (sm_100) =====

	.target	sm_100

	.elftype	@"ET_EXEC"


//--------------------- .note.nv.tkinfo           --------------------------
	.section	.note.nv.tkinfo,"",@"SHT_NOTE"
	.sectionflags	@"SHF_NOTE_NV_TKINFO"
	.tkinfo
        /*0018*/ 	.word	0x00000002
        /*0030*/ 	.string	""
        /*0030*/ 	.string	"ptxas"
        /*0030*/ 	.string	"Cuda compilation tools, release 13.0, V13.0.88"
        /*0030*/ 	.string	"Build cuda_13.0.r13.0/compiler.36424714_0"
        /*0030*/ 	.string	"-arch sm_100 -m 64 "



//--------------------- .note.nv.cuinfo           --------------------------
	.section	.note.nv.cuinfo,"",@"SHT_NOTE"
	.sectionflags	@"SHF_NOTE_NV_CUINFO"
        /*0018*/ 	.short	0x0002
        /*001a*/ 	.short	0x0064
        /*001c*/ 	.short	0x0082
	.zero		2


//--------------------- .nv.info                  --------------------------
	.section	.nv.info,"",@"SHT_CUDA_INFO"
	.align	4


	//----- nvinfo : EIATTR_REGCOUNT
	.align		4
        /*0000*/ 	.byte	0x04, 0x2f
        /*0002*/ 	.short	(.L_1 - .L_0)
	.align		4
.L_0:
        /*0004*/ 	.word	index@(_Z22gpu_brute_force_kerneljjPjPi)
        /*0008*/ 	.word	0x00000008


	//----- nvinfo : EIATTR_FRAME_SIZE
	.align		4
.L_1:
        /*000c*/ 	.byte	0x04, 0x11
        /*000e*/ 	.short	(.L_3 - .L_2)
	.align		4
.L_2:
        /*0010*/ 	.word	index@(_Z22gpu_brute_force_kerneljjPjPi)
        /*0014*/ 	.word	0x00000000


	//----- nvinfo : EIATTR_MIN_STACK_SIZE
	.align		4
.L_3:
        /*0018*/ 	.byte	0x04, 0x12
        /*001a*/ 	.short	(.L_5 - .L_4)
	.align		4
.L_4:
        /*001c*/ 	.word	index@(_Z22gpu_brute_force_kerneljjPjPi)
        /*0020*/ 	.word	0x00000000
.L_5:


//--------------------- .nv.compat                --------------------------
	.section	.nv.compat,"",@"SHT_CUDA_COMPAT_INFO"
	.align	4
        /*0000*/ 	.byte	0x02, 0x09, 0x00, 0x00, 0x02, 0x02, 0x01, 0x00, 0x02, 0x05, 0x05, 0x00, 0x03, 0x07, 0x01, 0x01
        /*0010*/ 	.byte	0x02, 0x03, 0x00, 0x00, 0x02, 0x06, 0x01, 0x00, 0x04, 0x0b, 0x08, 0x00, 0x09, 0x00, 0x00, 0x00
        /*0020*/ 	.byte	0x00, 0x00, 0x00, 0x00


//--------------------- .nv.info._Z22gpu_brute_force_kerneljjPjPi --------------------------
	.section	.nv.info._Z22gpu_brute_force_kerneljjPjPi,"",@"SHT_CUDA_INFO"
	.sectionflags	@""
	.align	4


	//----- nvinfo : EIATTR_CUDA_API_VERSION
	.align		4
        /*0000*/ 	.byte	0x04, 0x37
        /*0002*/ 	.short	(.L_7 - .L_6)
.L_6:
        /*0004*/ 	.word	0x00000082


	//----- nvinfo : EIATTR_KPARAM_INFO
	.align		4
.L_7:
        /*0008*/ 	.byte	0x04, 0x17
        /*000a*/ 	.short	(.L_9 - .L_8)
.L_8:
        /*000c*/ 	.word	0x00000000
        /*0010*/ 	.short	0x0003
        /*0012*/ 	.short	0x0010
        /*0014*/ 	.byte	0x00, 0xf5, 0x21, 0x00


	//----- nvinfo : EIATTR_KPARAM_INFO
	.align		4
.L_9:
        /*0018*/ 	.byte	0x04, 0x17
        /*001a*/ 	.short	(.L_11 - .L_10)
.L_10:
        /*001c*/ 	.word	0x00000000
        /*0020*/ 	.short	0x0002
        /*0022*/ 	.short	0x0008
        /*0024*/ 	.byte	0x00, 0xf5, 0x21, 0x00


	//----- nvinfo : EIATTR_KPARAM_INFO
	.align		4
.L_11:
        /*0028*/ 	.byte	0x04, 0x17
        /*002a*/ 	.short	(.L_13 - .L_12)
.L_12:
        /*002c*/ 	.word	0x00000000
        /*0030*/ 	.short	0x0001
        /*0032*/ 	.short	0x0004
        /*0034*/ 	.byte	0x00, 0xf0, 0x11, 0x00


	//----- nvinfo : EIATTR_KPARAM_INFO
	.align		4
.L_13:
        /*0038*/ 	.byte	0x04, 0x17
        /*003a*/ 	.short	(.L_15 - .L_14)
.L_14:
        /*003c*/ 	.word	0x00000000
        /*0040*/ 	.short	0x0000
        /*0042*/ 	.short	0x0000
        /*0044*/ 	.byte	0x00, 0xf0, 0x11, 0x00


	//----- nvinfo : EIATTR_SPARSE_MMA_MASK
	.align		4
.L_15:
        /*0048*/ 	.byte	0x03, 0x50
        /*004a*/ 	.short	0x0000


	//----- nvinfo : EIATTR_MAXREG_COUNT
	.align		4
        /*004c*/ 	.byte	0x03, 0x1b
        /*004e*/ 	.short	0x00ff


	//----- nvinfo : EIATTR_MERCURY_ISA_VERSION
	.align		4
        /*0050*/ 	.byte	0x03, 0x5f
        /*0052*/ 	.short	0x0101


	//----- nvinfo : EIATTR_VRC_CTA_INIT_COUNT
	.align		4
        /*0054*/ 	.byte	0x02, 0x4a
	.zero		1
	.zero		1


	//----- nvinfo : EIATTR_EXIT_INSTR_OFFSETS
	.align		4
        /*0058*/ 	.byte	0x04, 0x1c
        /*005a*/ 	.short	(.L_17 - .L_16)


	//   ....[0]....
.L_16:
        /*005c*/ 	.word	0x00000070


	//   ....[1]....
        /*0060*/ 	.word	0x00000af0


	//   ....[2]....
        /*0064*/ 	.word	0x00000b70


	//   ....[3]....
        /*0068*/ 	.word	0x00000bb0


	//----- nvinfo : EIATTR_CBANK_PARAM_SIZE
	.align		4
.L_17:
        /*006c*/ 	.byte	0x03, 0x19
        /*006e*/ 	.short	0x0018


	//----- nvinfo : EIATTR_PARAM_CBANK
	.align		4
        /*0070*/ 	.byte	0x04, 0x0a
        /*0072*/ 	.short	(.L_19 - .L_18)
	.align		4
.L_18:
        /*0074*/ 	.word	index@(.nv.constant0._Z22gpu_brute_force_kerneljjPjPi)
        /*0078*/ 	.short	0x0380
        /*007a*/ 	.short	0x0018


	//----- nvinfo : EIATTR_SW_WAR
	.align		4
.L_19:
        /*007c*/ 	.byte	0x04, 0x36
        /*007e*/ 	.short	(.L_21 - .L_20)
.L_20:
        /*0080*/ 	.word	0x00000008
.L_21:


//--------------------- .nv.callgraph             --------------------------
	.section	.nv.callgraph,"",@"SHT_CUDA_CALLGRAPH"
	.align	4
	.sectionentsize	8
	.align		4
        /*0000*/ 	.word	0x00000000
	.align		4
        /*0004*/ 	.word	0xffffffff
	.align		4
        /*0008*/ 	.word	0x00000000
	.align		4
        /*000c*/ 	.word	0xfffffffe
	.align		4
        /*0010*/ 	.word	0x00000000
	.align		4
        /*0014*/ 	.word	0xfffffffd
	.align		4
        /*0018*/ 	.word	0x00000000
	.align		4
        /*001c*/ 	.word	0xfffffffc


//--------------------- .text._Z22gpu_brute_force_kerneljjPjPi --------------------------
	.section	.text._Z22gpu_brute_force_kerneljjPjPi,"ax",@progbits
	.align	128
        .global         _Z22gpu_brute_force_kerneljjPjPi
        .type           _Z22gpu_brute_force_kerneljjPjPi,@function
        .size           _Z22gpu_brute_force_kerneljjPjPi,(.L_x_1 - _Z22gpu_brute_force_kerneljjPjPi)
        .other          _Z22gpu_brute_force_kerneljjPjPi,@"STO_CUDA_ENTRY STV_DEFAULT"
_Z22gpu_brute_force_kerneljjPjPi:
.text._Z22gpu_brute_force_kerneljjPjPi:
[----:B------:R-:W-:Y:S01]  /*0000*/  LDC R1, c[0x0][0x37c] ;  /* 0x0000df00ff017b82 */ /* 0x000fe20000000800 */
[----:B------:R-:W0:Y:S07]  /*0010*/  S2R R3, SR_TID.X ;  /* 0x0000000000037919 */ /* 0x000e2e0000002100 */
[----:B------:R-:W0:Y:S01]  /*0020*/  S2UR UR4, SR_CTAID.X ;  /* 0x00000000000479c3 */ /* 0x000e220000002500 */
[----:B------:R-:W1:Y:S07]  /*0030*/  LDCU UR5, c[0x0][0x384] ;  /* 0x00007080ff0577ac */ /* 0x000e6e0008000800 */
[----:B------:R-:W0:Y:S02]  /*0040*/  LDC R0, c[0x0][0x360] ;  /* 0x0000d800ff007b82 */ /* 0x000e240000000800 */
[----:B0-----:R-:W-:-:S05]  /*0050*/  IMAD R0, R0, UR4, R3 ;  /* 0x0000000400007c24 */ /* 0x001fca000f8e0203 */
[----:B-1----:R-:W-:-:S13]  /*0060*/  ISETP.GT.U32.AND P0, PT, R0, UR5, PT ;  /* 0x0000000500007c0c */ /* 0x002fda000bf04070 */
[----:B------:R-:W-:Y:S05]  /*0070*/  @P0 EXIT ;  /* 0x000000000000094d */ /* 0x000fea0003800000 */
[----:B------:R-:W-:Y:S01]  /*0080*/  SHF.R.U32.HI R3, RZ, 0x10, R0 ;  /* 0x00000010ff037819 */ /* 0x000fe20000011600 */
[----:B------:R-:W0:Y:S03]  /*0090*/  LDCU UR4, c[0x0][0x380] ;  /* 0x00007000ff0477ac */ /* 0x000e260008000800 */
[----:B------:R-:W-:-:S05]  /*00a0*/  LOP3.LUT R3, R0, R3, RZ, 0x3c, !PT ;  /* 0x0000000300037212 */ /* 0x000fca00078e3cff */
[C---:B------:R-:W-:Y:S01]  /*00b0*/  IMAD.SHL.U32 R2, R3.reuse, 0x8, RZ ;  /* 0x0000000803027824 */ /* 0x040fe200078e00ff */
[----:B------:R-:W-:-:S04]  /*00c0*/  LOP3.LUT R3, R3, 0x3d, RZ, 0x3c, !PT ;  /* 0x0000003d03037812 */ /* 0x000fc800078e3cff */
[----:B------:R-:W-:-:S05]  /*00d0*/  LOP3.LUT R2, R2, 0x1e8, RZ, 0x3c, !PT ;  /* 0x000001e802027812 */ /* 0x000fca00078e3cff */
[----:B------:R-:W-:-:S05]  /*00e0*/  IMAD.IADD R2, R3, 0x1, R2 ;  /* 0x0000000103027824 */ /* 0x000fca00078e0202 */
[----:B------:R-:W-:-:S04]  /*00f0*/  SHF.R.U32.HI R3, RZ, 0x4, R2 ;  /* 0x00000004ff037819 */ /* 0x000fc80000011602 */
[----:B------:R-:W-:-:S05]  /*0100*/  LOP3.LUT R3, R3, R2, RZ, 0x3c, !PT ;  /* 0x0000000203037212 */ /* 0x000fca00078e3cff */
[----:B------:R-:W-:-:S05]  /*0110*/  IMAD R3, R3, 0x27d4eb2d, RZ ;  /* 0x27d4eb2d03037824 */ /* 0x000fca00078e02ff */
[----:B------:R-:W-:-:S04]  /*0120*/  SHF.R.U32.HI R2, RZ, 0xf, R3 ;  /* 0x0000000fff027819 */ /* 0x000fc80000011603 */
[----:B------:R-:W-:-:S04]  /*0130*/  LOP3.LUT R2, R2, R3, RZ, 0x3c, !PT ;  /* 0x0000000302027212 */ /* 0x000fc800078e3cff */
[----:B------:R-:W-:-:S04]  /*0140*/  SHF.R.U32.HI R3, RZ, 0x10, R2 ;  /* 0x00000010ff037819 */ /* 0x000fc80000011602 */
        /* <DEDUP_REMOVED lines=153> */
[----:B0-----:R-:W-:-:S13]  /*0ae0*/  ISETP.NE.AND P0, PT, R2, UR4, PT ;  /* 0x0000000402007c0c */ /* 0x001fda000bf05270 */
[----:B------:R-:W-:Y:S05]  /*0af0*/  @P0 EXIT ;  /* 0x000000000000094d */ /* 0x000fea0003800000 */
[----:B------:R-:W0:Y:S01]  /*0b00*/  LDCU.64 UR4, c[0x0][0x390] ;  /* 0x00007200ff0477ac */ /* 0x000e220008000a00 */
[----:B------:R-:W-:Y:S02]  /*0b10*/  IMAD.MOV.U32 R5, RZ, RZ, 0x1 ;  /* 0x00000001ff057424 */ /* 0x000fe400078e00ff */
[----:B------:R-:W-:Y:S02]  /*0b20*/  IMAD.MOV.U32 R4, RZ, RZ, RZ ;  /* 0x000000ffff047224 */ /* 0x000fe400078e00ff */
[----:B0-----:R-:W-:Y:S02]  /*0b30*/  IMAD.U32 R2, RZ, RZ, UR4 ;  /* 0x00000004ff027e24 */ /* 0x001fe4000f8e00ff */
[----:B------:R-:W-:-:S05]  /*0b40*/  IMAD.U32 R3, RZ, RZ, UR5 ;  /* 0x00000005ff037e24 */ /* 0x000fca000f8e00ff */
[----:B------:R-:W2:Y:S02]  /*0b50*/  ATOMG.E.CAS.STRONG.GPU PT, R2, [R2], R4, R5 ;  /* 0x00000004020273a9 */ /* 0x000ea400001ee105 */
[----:B--2---:R-:W-:-:S13]  /*0b60*/  ISETP.NE.AND P0, PT, R2, RZ, PT ;  /* 0x000000ff0200720c */ /* 0x004fda0003f05270 */
[----:B------:R-:W-:Y:S05]  /*0b70*/  @P0 EXIT ;  /* 0x000000000000094d */ /* 0x000fea0003800000 */
[----:B------:R-:W0:Y:S01]  /*0b80*/  LDC.64 R2, c[0x0][0x388] ;  /* 0x0000e200ff027b82 */ /* 0x000e220000000a00 */
[----:B------:R-:W0:Y:S02]  /*0b90*/  LDCU.64 UR4, c[0x0][0x358] ;  /* 0x00006b00ff0477ac */ /* 0x000e240008000a00 */
[----:B0-----:R-:W-:Y:S01]  /*0ba0*/  STG.E desc[UR4][R2.64], R0 ;  /* 0x0000000002007986 */ /* 0x001fe2000c101904 */
[----:B------:R-:W-:Y:S05]  /*0bb0*/  EXIT ;  /* 0x000000000000794d */ /* 0x000fea0003800000 */
.L_x_0:
[----:B------:R-:W-:-:S00]  /*0bc0*/  BRA `(.L_x_0) ;  /* 0xfffffffc00fc7947 */ /* 0x000fc0000383ffff */
[----:B------:R-:W-:-:S00]  /*0bd0*/  NOP ;  /* 0x0000000000007918 */ /* 0x000fc00000000000 */
        /* <DEDUP_REMOVED lines=10> */
.L_x_1:


//--------------------- .nv.shared.reserved.0     --------------------------
	.section	.nv.shared.reserved.0,"aw",@nobits
	.weak		__nv_reservedSMEM_offset_0_alias
	.size		__nv_reservedSMEM_offset_0_alias, 0, 64
	.other		__nv_reservedSMEM_offset_0_alias,@"STO_CUDA_RESERVED_SHARED STV_DEFAULT"
__nv_reservedSMEM_offset_0_alias:
	.zero		0
	.zero		64


//--------------------- .nv.constant0._Z22gpu_brute_force_kerneljjPjPi --------------------------
	.section	.nv.constant0._Z22gpu_brute_force_kerneljjPjPi,"a",@progbits
	.sectionflags	@""
	.align	4
.nv.constant0._Z22gpu_brute_force_kerneljjPjPi:
	.zero		920


//--------------------- SYMBOLS --------------------------

	.type		.nv.reservedSmem.offset0,@object
	.size		.nv.reservedSmem.offset0,0x4
